	.headerflags	@"EF_CUDA_TEXMODE_UNIFIED EF_CUDA_64BIT_ADDRESS EF_CUDA_ACCELERATORS EF_CUDA_SM90 EF_CUDA_VIRTUAL_SM(EF_CUDA_SM90)"
	.elftype	@"ET_EXEC"


//--------------------- .nv.info                  --------------------------
	.section	.nv.info,"",@"SHT_CUDA_INFO"
	.align	4


	//----- nvinfo : EIATTR_REGCOUNT
	.align		4
        /*0000*/ 	.byte	0x04, 0x2f
        /*0002*/ 	.short	(.L_3 - .L_2)
	.align		4
.L_2:
        /*0004*/ 	.word	index@(triton_poi_fused__native_batch_norm_legit_no_training_cat_relu_41)
        /*0008*/ 	.word	0x0000001c


	//----- nvinfo : EIATTR_MIN_STACK_SIZE
	.align		4
.L_3:
        /*000c*/ 	.byte	0x04, 0x12
        /*000e*/ 	.short	(.L_5 - .L_4)
	.align		4
.L_4:
        /*0010*/ 	.word	index@(triton_poi_fused__native_batch_norm_legit_no_training_cat_relu_41)
        /*0014*/ 	.word	0x00000000


	//----- nvinfo : EIATTR_FRAME_SIZE
	.align		4
.L_5:
        /*0018*/ 	.byte	0x04, 0x11
        /*001a*/ 	.short	(.L_7 - .L_6)
	.align		4
.L_6:
        /*001c*/ 	.word	index@(triton_poi_fused__native_batch_norm_legit_no_training_cat_relu_41)
        /*0020*/ 	.word	0x00000000


	//----- nvinfo : EIATTR_MIN_STACK_SIZE
	.align		4
.L_7:
        /*0024*/ 	.byte	0x04, 0x12
        /*0026*/ 	.short	(.L_9 - .L_8)
	.align		4
.L_8:
        /*0028*/ 	.word	index@(triton_poi_fused__native_batch_norm_legit_no_training_cat_relu_41)
        /*002c*/ 	.word	0x00000000
.L_9:


//--------------------- .nv.info.triton_poi_fused__native_batch_norm_legit_no_training_cat_relu_41 --------------------------
	.section	.nv.info.triton_poi_fused__native_batch_norm_legit_no_training_cat_relu_41,"",@"SHT_CUDA_INFO"
	.sectionflags	@""
	.align	4


	//----- nvinfo : EIATTR_CUDA_API_VERSION
	.align		4
        /*0000*/ 	.byte	0x04, 0x37
        /*0002*/ 	.short	(.L_11 - .L_10)
.L_10:
        /*0004*/ 	.word	0x0000007c


	//----- nvinfo : EIATTR_KPARAM_INFO
	.align		4
.L_11:
        /*0008*/ 	.byte	0x04, 0x17
        /*000a*/ 	.short	(.L_13 - .L_12)
.L_12:
        /*000c*/ 	.word	0x00000000
        /*0010*/ 	.short	0x0008
        /*0012*/ 	.short	0x0040
        /*0014*/ 	.byte	0x00, 0xf0, 0x11, 0x00


	//----- nvinfo : EIATTR_KPARAM_INFO
	.align		4
.L_13:
        /*0018*/ 	.byte	0x04, 0x17
        /*001a*/ 	.short	(.L_15 - .L_14)
.L_14:
        /*001c*/ 	.word	0x00000000
        /*0020*/ 	.short	0x0007
        /*0022*/ 	.short	0x0038
        /*0024*/ 	.byte	0x00, 0xf4, 0x21, 0x00


	//----- nvinfo : EIATTR_KPARAM_INFO
	.align		4
.L_15:
        /*0028*/ 	.byte	0x04, 0x17
        /*002a*/ 	.short	(.L_17 - .L_16)
.L_16:
        /*002c*/ 	.word	0x00000000
        /*0030*/ 	.short	0x0006
        /*0032*/ 	.short	0x0030
        /*0034*/ 	.byte	0x00, 0xf4, 0x21, 0x00


	//----- nvinfo : EIATTR_KPARAM_INFO
	.align		4
.L_17:
        /*0038*/ 	.byte	0x04, 0x17
        /*003a*/ 	.short	(.L_19 - .L_18)
.L_18:
        /*003c*/ 	.word	0x00000000
        /*0040*/ 	.short	0x0005
        /*0042*/ 	.short	0x0028
        /*0044*/ 	.byte	0x00, 0xf4, 0x21, 0x00


	//----- nvinfo : EIATTR_KPARAM_INFO
	.align		4
.L_19:
        /*0048*/ 	.byte	0x04, 0x17
        /*004a*/ 	.short	(.L_21 - .L_20)
.L_20:
        /*004c*/ 	.word	0x00000000
        /*0050*/ 	.short	0x0004
        /*0052*/ 	.short	0x0020
        /*0054*/ 	.byte	0x00, 0xf4, 0x21, 0x00


	//----- nvinfo : EIATTR_KPARAM_INFO
	.align		4
.L_21:
        /*0058*/ 	.byte	0x04, 0x17
        /*005a*/ 	.short	(.L_23 - .L_22)
.L_22:
        /*005c*/ 	.word	0x00000000
        /*0060*/ 	.short	0x0003
        /*0062*/ 	.short	0x0018
        /*0064*/ 	.byte	0x00, 0xf4, 0x21, 0x00


	//----- nvinfo : EIATTR_KPARAM_INFO
	.align		4
.L_23:
        /*0068*/ 	.byte	0x04, 0x17
        /*006a*/ 	.short	(.L_25 - .L_24)
.L_24:
        /*006c*/ 	.word	0x00000000
        /*0070*/ 	.short	0x0002
        /*0072*/ 	.short	0x0010
        /*0074*/ 	.byte	0x00, 0xf4, 0x21, 0x00


	//----- nvinfo : EIATTR_KPARAM_INFO
	.align		4
.L_25:
        /*0078*/ 	.byte	0x04, 0x17
        /*007a*/ 	.short	(.L_27 - .L_26)
.L_26:
        /*007c*/ 	.word	0x00000000
        /*0080*/ 	.short	0x0001
        /*0082*/ 	.short	0x0008
        /*0084*/ 	.byte	0x00, 0xf4, 0x21, 0x00


	//----- nvinfo : EIATTR_KPARAM_INFO
	.align		4
.L_27:
        /*0088*/ 	.byte	0x04, 0x17
        /*008a*/ 	.short	(.L_29 - .L_28)
.L_28:
        /*008c*/ 	.word	0x00000000
        /*0090*/ 	.short	0x0000
        /*0092*/ 	.short	0x0000
        /*0094*/ 	.byte	0x00, 0xf4, 0x21, 0x00


	//----- nvinfo : EIATTR_SPARSE_MMA_MASK
	.align		4
.L_29:
        /*0098*/ 	.byte	0x03, 0x50
        /*009a*/ 	.short	0x0000


	//----- nvinfo : EIATTR_MAXREG_COUNT
	.align		4
        /*009c*/ 	.byte	0x03, 0x1b
        /*009e*/ 	.short	0x00ff


	//----- nvinfo : EIATTR_EXIT_INSTR_OFFSETS
	.align		4
        /*00a0*/ 	.byte	0x04, 0x1c
        /*00a2*/ 	.short	(.L_31 - .L_30)


	//   ....[0]....
.L_30:
        /*00a4*/ 	.word	0x00000680


	//   ....[1]....
        /*00a8*/ 	.word	0x000006a0


	//----- nvinfo : EIATTR_REQNTID
	.align		4
.L_31:
        /*00ac*/ 	.byte	0x04, 0x10
        /*00ae*/ 	.short	(.L_33 - .L_32)
.L_32:
        /*00b0*/ 	.word	0x00000100
        /*00b4*/ 	.word	0x00000001
        /*00b8*/ 	.word	0x00000001


	//----- nvinfo : EIATTR_CBANK_PARAM_SIZE
	.align		4
.L_33:
        /*00bc*/ 	.byte	0x03, 0x19
        /*00be*/ 	.short	0x0044


	//----- nvinfo : EIATTR_PARAM_CBANK
	.align		4
        /*00c0*/ 	.byte	0x04, 0x0a
        /*00c2*/ 	.short	(.L_35 - .L_34)
	.align		4
.L_34:
        /*00c4*/ 	.word	index@(.nv.constant0.triton_poi_fused__native_batch_norm_legit_no_training_cat_relu_41)
        /*00c8*/ 	.short	0x0210
        /*00ca*/ 	.short	0x0044


	//----- nvinfo : EIATTR_SW_WAR
	.align		4
.L_35:
        /*00cc*/ 	.byte	0x04, 0x36
        /*00ce*/ 	.short	(.L_37 - .L_36)
.L_36:
        /*00d0*/ 	.word	0x00000008
.L_37:


//--------------------- .nv.callgraph             --------------------------
	.section	.nv.callgraph,"",@"SHT_CUDA_CALLGRAPH"
	.align	4
	.sectionentsize	8
	.align		4
        /*0000*/ 	.word	0x00000000
	.align		4
        /*0004*/ 	.word	0xffffffff
	.align		4
        /*0008*/ 	.word	0x00000000
	.align		4
        /*000c*/ 	.word	0xfffffffe
	.align		4
        /*0010*/ 	.word	0x00000000
	.align		4
        /*0014*/ 	.word	0xfffffffd
	.align		4
        /*0018*/ 	.word	0x00000000
	.align		4
        /*001c*/ 	.word	0xfffffffc


//--------------------- .nv.constant4             --------------------------
	.section	.nv.constant4,"a",@progbits
	.align	8
	.align		8
.nv.constant4:
        /*0000*/ 	.dword	_$_str
	.align		8
        /*0008*/ 	.dword	_$_str_$_2


//--------------------- .text.triton_poi_fused__native_batch_norm_legit_no_training_cat_relu_41 --------------------------
	.section	.text.triton_poi_fused__native_batch_norm_legit_no_training_cat_relu_41,"ax",@progbits
	.align	128
        .global         triton_poi_fused__native_batch_norm_legit_no_training_cat_relu_41
        .type           triton_poi_fused__native_batch_norm_legit_no_training_cat_relu_41,@function
        .size           triton_poi_fused__native_batch_norm_legit_no_training_cat_relu_41,(.L_x_1 - triton_poi_fused__native_batch_norm_legit_no_training_cat_relu_41)
        .other          triton_poi_fused__native_batch_norm_legit_no_training_cat_relu_41,@"STO_CUDA_ENTRY STV_DEFAULT"
triton_poi_fused__native_batch_norm_legit_no_training_cat_relu_41:
.text.triton_poi_fused__native_batch_norm_legit_no_training_cat_relu_41:
[----:B------:R-:W0:Y:S01]  /*0000*/  LDC R1, c[0x0][0x28] ;  /* 0x00000a00ff017b82 */ /* 0x000e220000000800 */
[----:B------:R-:W1:Y:S07]  /*0010*/  S2R R0, SR_TID.X ;  /* 0x0000000000007919 */ /* 0x000e6e0000002100 */
[----:B------:R-:W2:Y:S01]  /*0020*/  LDC.64 R4, c[0x0][0x228] ;  /* 0x00008a00ff047b82 */ /* 0x000ea20000000a00 */
[----:B------:R-:W-:Y:S01]  /*0030*/  IMAD.MOV.U32 R6, RZ, RZ, RZ ;  /* 0x000000ffff067224 */ /* 0x000fe200078e00ff */
[----:B------:R-:W-:Y:S01]  /*0040*/  ULDC.64 UR4, c[0x0][0x208] ;  /* 0x0000820000047ab9 */ /* 0x000fe20000000a00 */
[----:B------:R-:W3:Y:S01]  /*0050*/  S2R R3, SR_CTAID.X ;  /* 0x0000000000037919 */ /* 0x000ee20000002500 */
[----:B------:R-:W-:Y:S01]  /*0060*/  HFMA2.MMA R10, -RZ, RZ, 0, 0 ;  /* 0x00000000ff0a7435 */ /* 0x000fe200000001ff */
[----:B------:R-:W-:-:S03]  /*0070*/  ULDC.64 UR6, c[0x0][0x218] ;  /* 0x0000860000067ab9 */ /* 0x000fc60000000a00 */
[----:B------:R-:W4:Y:S01]  /*0080*/  LDC.64 R14, c[0x0][0x220] ;  /* 0x00008800ff0e7b82 */ /* 0x000f220000000a00 */
[----:B-1----:R-:W-:-:S05]  /*0090*/  IMAD.SHL.U32 R0, R0, 0x2, RZ ;  /* 0x0000000200007824 */ /* 0x002fca00078e00ff */
[----:B------:R-:W-:-:S05]  /*00a0*/  LOP3.LUT R0, R0, 0x1fe, RZ, 0xc0, !PT ;  /* 0x000001fe00007812 */ /* 0x000fca00078ec0ff */
[----:B---3--:R-:W-:-:S05]  /*00b0*/  IMAD R0, R3, 0x200, R0 ;  /* 0x0000020003007824 */ /* 0x008fca00078e0200 */
[----:B------:R-:W-:Y:S02]  /*00c0*/  SHF.R.S32.HI R3, RZ, 0x1f, R0 ;  /* 0x0000001fff037819 */ /* 0x000fe40000011400 */
[----:B------:R-:W-:Y:S02]  /*00d0*/  ISETP.GE.AND P0, PT, R0, 0x13600, PT ;  /* 0x000136000000780c */ /* 0x000fe40003f06270 */
[----:B------:R-:W-:-:S04]  /*00e0*/  LEA.HI R3, R3, R0, RZ, 0x6 ;  /* 0x0000000003037211 */ /* 0x000fc800078f30ff */
[----:B------:R-:W-:-:S05]  /*00f0*/  SHF.R.S32.HI R11, RZ, 0x6, R3 ;  /* 0x00000006ff0b7819 */ /* 0x000fca0000011403 */
[----:B------:R-:W-:-:S05]  /*0100*/  IMAD.HI R2, R11, 0x1a6d01a7, RZ ;  /* 0x1a6d01a70b027827 */ /* 0x000fca00078e02ff */
[----:B------:R-:W-:-:S04]  /*0110*/  SHF.R.U32.HI R7, RZ, 0x1f, R2 ;  /* 0x0000001fff077819 */ /* 0x000fc80000011602 */
[----:B------:R-:W-:-:S05]  /*0120*/  LEA.HI.SX32 R2, R2, R7, 0x1b ;  /* 0x0000000702027211 */ /* 0x000fca00078fdaff */
[----:B------:R-:W-:-:S04]  /*0130*/  IMAD R11, R2, -0x136, R11 ;  /* 0xfffffeca020b7824 */ /* 0x000fc800078e020b */
[----:B--2---:R-:W-:-:S05]  /*0140*/  IMAD.WIDE R4, R11, 0x4, R4 ;  /* 0x000000040b047825 */ /* 0x004fca00078e0204 */
[----:B------:R-:W2:Y:S01]  /*0150*/  @!P0 LDG.E.EL R6, desc[UR4][R4.64] ;  /* 0x0000000404068981 */ /* 0x000ea2000c2e1900 */
[----:B------:R-:W-:-:S03]  /*0160*/  IMAD.HI R2, R0, 0x1a6d01a7, RZ ;  /* 0x1a6d01a700027827 */ /* 0x000fc600078e02ff */
[----:B------:R1:W3:Y:S01]  /*0170*/  @!P0 LDG.E.EL R10, desc[UR4][R4.64] ;  /* 0x00000004040a8981 */ /* 0x0002e2000c2e1900 */
[----:B------:R-:W-:Y:S01]  /*0180*/  IMAD.SHL.U32 R8, R11, 0x40, RZ ;  /* 0x000000400b087824 */ /* 0x000fe200078e00ff */
[----:B------:R-:W-:-:S04]  /*0190*/  SHF.R.U32.HI R7, RZ, 0x1f, R2 ;  /* 0x0000001fff077819 */ /* 0x000fc80000011602 */
[----:B------:R-:W-:Y:S02]  /*01a0*/  LEA.HI.SX32 R17, R2, R7, 0x15 ;  /* 0x0000000702117211 */ /* 0x000fe400078faaff */
[----:B------:R-:W-:Y:S02]  /*01b0*/  LOP3.LUT R7, R3, 0xffffffc0, RZ, 0xc0, !PT ;  /* 0xffffffc003077812 */ /* 0x000fe400078ec0ff */
[----:B------:R-:W5:Y:S01]  /*01c0*/  LDC.64 R2, c[0x0][0x210] ;  /* 0x00008400ff027b82 */ /* 0x000f620000000a00 */
[C---:B------:R-:W-:Y:S02]  /*01d0*/  IMAD R9, R17.reuse, 0x300, RZ ;  /* 0x0000030011097824 */ /* 0x040fe400078e02ff */
[----:B------:R-:W-:Y:S02]  /*01e0*/  IMAD.IADD R7, R0, 0x1, -R7 ;  /* 0x0000000100077824 */ /* 0x000fe400078e0a07 */
[----:B-1----:R-:W-:Y:S01]  /*01f0*/  IMAD R4, R17, -0x4d80, R0 ;  /* 0xffffb28011047824 */ /* 0x002fe200078e0200 */
[----:B------:R-:W-:-:S02]  /*0200*/  SHF.R.S32.HI R13, RZ, 0x1f, R9 ;  /* 0x0000001fff0d7819 */ /* 0x000fc40000011409 */
[----:B------:R-:W-:Y:S01]  /*0210*/  IADD3 R18, P1, P2, R8, R7, R9 ;  /* 0x0000000708127210 */ /* 0x000fe20007a3e009 */
[----:B------:R-:W-:Y:S01]  /*0220*/  IMAD R25, R17, 0x4a80, R4 ;  /* 0x00004a8011197824 */ /* 0x000fe200078e0204 */
[----:B------:R-:W-:Y:S02]  /*0230*/  SHF.R.S32.HI R8, RZ, 0x1f, R8 ;  /* 0x0000001fff087819 */ /* 0x000fe40000011408 */
[----:B------:R-:W-:Y:S02]  /*0240*/  CS2R R4, SRZ ;  /* 0x0000000000047805 */ /* 0x000fe4000001ff00 */
[----:B------:R-:W-:Y:S02]  /*0250*/  SHF.R.S32.HI R7, RZ, 0x1f, R7 ;  /* 0x0000001fff077819 */ /* 0x000fe40000011407 */
[----:B------:R-:W-:Y:S02]  /*0260*/  LEA R16, P3, R18, UR6, 0x2 ;  /* 0x0000000612107c11 */ /* 0x000fe4000f8610ff */
[----:B------:R-:W-:-:S02]  /*0270*/  IADD3.X R7, R8, R7, R13, P1, P2 ;  /* 0x0000000708077210 */ /* 0x000fc40000fe440d */
[----:B------:R-:W1:Y:S01]  /*0280*/  LDC.64 R12, c[0x0][0x230] ;  /* 0x00008c00ff0c7b82 */ /* 0x000e620000000a00 */
[C---:B------:R-:W-:Y:S02]  /*0290*/  ISETP.GE.AND P2, PT, R11.reuse, 0x12a, PT ;  /* 0x0000012a0b00780c */ /* 0x040fe40003f46270 */
[----:B------:R-:W-:Y:S02]  /*02a0*/  ISETP.GT.AND P1, PT, R11, 0x129, !P0 ;  /* 0x000001290b00780c */ /* 0x000fe40004724270 */
[----:B------:R-:W-:Y:S01]  /*02b0*/  ISETP.LT.AND P4, PT, R0, 0x13600, !P2 ;  /* 0x000136000000780c */ /* 0x000fe20005781270 */
[----:B-----5:R-:W-:Y:S01]  /*02c0*/  IMAD.WIDE R24, R25, 0x4, R2 ;  /* 0x0000000419187825 */ /* 0x020fe200078e0202 */
[----:B------:R-:W-:Y:S01]  /*02d0*/  CS2R R2, SRZ ;  /* 0x0000000000027805 */ /* 0x000fe2000001ff00 */
[----:B------:R-:W5:Y:S01]  /*02e0*/  LDC.64 R8, c[0x0][0x238] ;  /* 0x00008e00ff087b82 */ /* 0x000f620000000a00 */
[----:B------:R-:W-:Y:S01]  /*02f0*/  LEA.HI.X R17, R18, UR7, R7, 0x2, P3 ;  /* 0x0000000712117c11 */ /* 0x000fe200098f1407 */
[----:B----4-:R-:W-:Y:S01]  /*0300*/  IMAD.WIDE R22, R11, 0x4, R14 ;  /* 0x000000040b167825 */ /* 0x010fe200078e020e */
[----:B------:R-:W-:-:S02]  /*0310*/  MOV R7, RZ ;  /* 0x000000ff00077202 */ /* 0x000fc40000000f00 */
[----:B------:R-:W-:-:S03]  /*0320*/  CS2R R14, SRZ ;  /* 0x00000000000e7805 */ /* 0x000fc6000001ff00 */
[----:B------:R-:W4:Y:S04]  /*0330*/  @P1 LDG.E.64 R4, desc[UR4][R16.64+-0x12a00] ;  /* 0xfed6000410041981 */ /* 0x000f28000c1e1b00 */
[----:B------:R-:W4:Y:S01]  /*0340*/  @P4 LDG.E.64 R2, desc[UR4][R24.64] ;  /* 0x0000000418024981 */ /* 0x000f22000c1e1b00 */
[----:B-1----:R-:W-:-:S03]  /*0350*/  IMAD.WIDE R12, R11, 0x4, R12 ;  /* 0x000000040b0c7825 */ /* 0x002fc600078e020c */
[----:B------:R-:W4:Y:S04]  /*0360*/  @!P0 LDG.E.EL R7, desc[UR4][R22.64] ;  /* 0x0000000416078981 */ /* 0x000f28000c2e1900 */
[----:B------:R-:W4:Y:S01]  /*0370*/  @!P0 LDG.E.EL R14, desc[UR4][R22.64] ;  /* 0x00000004160e8981 */ /* 0x000f22000c2e1900 */
[----:B-----5:R-:W-:Y:S01]  /*0380*/  IMAD.WIDE R8, R11, 0x4, R8 ;  /* 0x000000040b087825 */ /* 0x020fe200078e0208 */
[----:B------:R-:W-:-:S03]  /*0390*/  HFMA2.MMA R11, -RZ, RZ, 0, 0 ;  /* 0x00000000ff0b7435 */ /* 0x000fc600000001ff */
[----:B------:R-:W-:Y:S01]  /*03a0*/  IMAD.MOV.U32 R20, RZ, RZ, RZ ;  /* 0x000000ffff147224 */ /* 0x000fe200078e00ff */
[----:B------:R-:W5:Y:S01]  /*03b0*/  @!P0 LDG.E.EL R15, desc[UR4][R8.64] ;  /* 0x00000004080f8981 */ /* 0x000f62000c2e1900 */
[----:B------:R-:W-:-:S04]  /*03c0*/  IMAD.MOV.U32 R18, RZ, RZ, RZ ;  /* 0x000000ffff127224 */ /* 0x000fc800078e00ff */
[----:B------:R-:W5:Y:S04]  /*03d0*/  @!P0 LDG.E.EL R20, desc[UR4][R12.64] ;  /* 0x000000040c148981 */ /* 0x000f68000c2e1900 */
[----:B------:R1:W5:Y:S04]  /*03e0*/  @!P0 LDG.E.EL R18, desc[UR4][R12.64] ;  /* 0x000000040c128981 */ /* 0x000368000c2e1900 */
[----:B------:R1:W5:Y:S01]  /*03f0*/  @!P0 LDG.E.EL R11, desc[UR4][R8.64] ;  /* 0x00000004080b8981 */ /* 0x000362000c2e1900 */
[----:B------:R-:W-:Y:S01]  /*0400*/  IMAD.MOV.U32 R21, RZ, RZ, 0x3e800000 ;  /* 0x3e800000ff157424 */ /* 0x000fe200078e00ff */
[----:B01----:R-:W0:Y:S08]  /*0410*/  LDC.64 R12, c[0x0][0x240] ;  /* 0x00009000ff0c7b82 */ /* 0x003e300000000a00 */
[----:B------:R-:W1:Y:S01]  /*0420*/  LDC.64 R8, c[0x0][0x248] ;  /* 0x00009200ff087b82 */ /* 0x000e620000000a00 */
[----:B0-----:R-:W-:-:S04]  /*0430*/  IMAD.WIDE R12, R0, 0x4, R12 ;  /* 0x00000004000c7825 */ /* 0x001fc800078e020c */
[----:B-1----:R-:W-:-:S04]  /*0440*/  IMAD.WIDE R8, R0, 0x4, R8 ;  /* 0x0000000400087825 */ /* 0x002fc800078e0208 */
[----:B--2---:R-:W-:-:S04]  /*0450*/  FADD R6, R6, 9.9999997473787516356e-06 ;  /* 0x3727c5ac06067421 */ /* 0x004fc80000000000 */
[----:B------:R-:W0:Y:S01]  /*0460*/  MUFU.SQRT R16, R6 ;  /* 0x0000000600107308 */ /* 0x000e220000002000 */
[----:B---3--:R-:W-:-:S07]  /*0470*/  FADD R10, R10, 9.9999997473787516356e-06 ;  /* 0x3727c5ac0a0a7421 */ /* 0x008fce0000000000 */
[----:B------:R-:W1:Y:S01]  /*0480*/  MUFU.SQRT R17, R10 ;  /* 0x0000000a00117308 */ /* 0x000e620000002000 */
[C---:B0-----:R-:W-:Y:S02]  /*0490*/  FSETP.GT.AND P6, PT, R16.reuse, 8.50705917302346158658e+37, PT ;  /* 0x7e8000001000780b */ /* 0x041fe40003fc4000 */
[----:B------:R-:W-:Y:S02]  /*04a0*/  FSETP.GEU.AND P3, PT, R16, 1.175494350822287508e-38, PT ;  /* 0x008000001000780b */ /* 0x000fe40003f6e000 */
[----:B------:R-:W-:Y:S02]  /*04b0*/  FSEL R19, R21, 1, P6 ;  /* 0x3f80000015137808 */ /* 0x000fe40003000000 */
[----:B-1----:R-:W-:-:S07]  /*04c0*/  FSETP.GT.AND P5, PT, R17, 8.50705917302346158658e+37, PT ;  /* 0x7e8000001100780b */ /* 0x002fce0003fa4000 */
[----:B------:R-:W-:Y:S01]  /*04d0*/  @P6 FMUL R16, R16, 0.25 ;  /* 0x3e80000010106820 */ /* 0x000fe20000400000 */
[----:B------:R-:W-:-:S03]  /*04e0*/  FSETP.GEU.AND P6, PT, R17, 1.175494350822287508e-38, PT ;  /* 0x008000001100780b */ /* 0x000fc60003fce000 */
[----:B------:R-:W-:Y:S02]  /*04f0*/  @!P3 FMUL R16, R16, 16777216 ;  /* 0x4b8000001010b820 */ /* 0x000fe40000400000 */
[----:B------:R-:W-:-:S08]  /*0500*/  @P5 FMUL R17, R17, 0.25 ;  /* 0x3e80000011115820 */ /* 0x000fd00000400000 */
[----:B------:R-:W-:Y:S01]  /*0510*/  @!P6 FMUL R17, R17, 16777216 ;  /* 0x4b8000001111e820 */ /* 0x000fe20000400000 */
[----:B------:R-:W0:Y:S01]  /*0520*/  MUFU.RCP R16, R16 ;  /* 0x0000001000107308 */ /* 0x000e220000001000 */
[----:B------:R-:W-:-:S07]  /*0530*/  FSEL R6, R21, 1, P5 ;  /* 0x3f80000015067808 */ /* 0x000fce0002800000 */
[----:B------:R-:W1:Y:S01]  /*0540*/  MUFU.RCP R17, R17 ;  /* 0x0000001100117308 */ /* 0x000e620000001000 */
[----:B----4-:R-:W-:Y:S02]  /*0550*/  SEL R2, R2, RZ, P4 ;  /* 0x000000ff02027207 */ /* 0x010fe40002000000 */
[----:B------:R-:W-:Y:S01]  /*0560*/  SEL R3, R3, RZ, P4 ;  /* 0x000000ff03037207 */ /* 0x000fe20002000000 */
[----:B------:R-:W-:Y:S01]  /*0570*/  @!P3 FMUL R19, R19, 16777216 ;  /* 0x4b8000001313b820 */ /* 0x000fe20000400000 */
[----:B------:R-:W-:Y:S01]  /*0580*/  @P2 SEL R2, R4, RZ, P1 ;  /* 0x000000ff04022207 */ /* 0x000fe20000800000 */
[----:B------:R-:W-:Y:S01]  /*0590*/  @!P6 FMUL R6, R6, 16777216 ;  /* 0x4b8000000606e820 */ /* 0x000fe20000400000 */
[----:B------:R-:W-:Y:S01]  /*05a0*/  @P2 SEL R3, R5, RZ, P1 ;  /* 0x000000ff05032207 */ /* 0x000fe20000800000 */
[----:B0-----:R-:W-:Y:S02]  /*05b0*/  FMUL R16, R16, R19 ;  /* 0x0000001310107220 */ /* 0x001fe40000400000 */
[----:B------:R-:W-:-:S02]  /*05c0*/  FADD R7, R2, -R7 ;  /* 0x8000000702077221 */ /* 0x000fc40000000000 */
[----:B------:R-:W-:Y:S01]  /*05d0*/  FADD R14, R3, -R14 ;  /* 0x8000000e030e7221 */ /* 0x000fe20000000000 */
[----:B-1----:R-:W-:Y:S01]  /*05e0*/  FMUL R17, R17, R6 ;  /* 0x0000000611117220 */ /* 0x002fe20000400000 */
[----:B------:R-:W-:-:S03]  /*05f0*/  FMUL R16, R7, R16 ;  /* 0x0000001007107220 */ /* 0x000fc60000400000 */
[----:B------:R-:W-:Y:S01]  /*0600*/  FMUL R14, R14, R17 ;  /* 0x000000110e0e7220 */ /* 0x000fe20000400000 */
[----:B-----5:R-:W-:Y:S01]  /*0610*/  FFMA R15, R16, R20, R15 ;  /* 0x00000014100f7223 */ /* 0x020fe2000000000f */
[----:B------:R0:W-:Y:S02]  /*0620*/  @!P0 STG.E.64 desc[UR4][R12.64], R2 ;  /* 0x000000020c008986 */ /* 0x0001e4000c101b04 */
[----:B------:R-:W-:Y:S02]  /*0630*/  FFMA R11, R14, R18, R11 ;  /* 0x000000120e0b7223 */ /* 0x000fe4000000000b */
[----:B------:R-:W-:-:S03]  /*0640*/  FSETP.GEU.AND P1, PT, R15, RZ, PT ;  /* 0x000000ff0f00720b */ /* 0x000fc60003f2e000 */
[----:B------:R-:W-:Y:S02]  /*0650*/  FSETP.GEU.AND P2, PT, R11, RZ, PT ;  /* 0x000000ff0b00720b */ /* 0x000fe40003f4e000 */
[----:B------:R-:W-:Y:S02]  /*0660*/  FSEL R10, R15, RZ, P1 ;  /* 0x000000ff0f0a7208 */ /* 0x000fe40000800000 */
[----:B------:R-:W-:Y:S01]  /*0670*/  FSEL R11, R11, RZ, P2 ;  /* 0x000000ff0b0b7208 */ /* 0x000fe20001000000 */
[----:B0-----:R-:W-:Y:S08]  /*0680*/  @P0 EXIT ;  /* 0x000000000000094d */ /* 0x001ff00003800000 */
[----:B------:R-:W-:Y:S01]  /*0690*/  STG.E.64 desc[UR4][R8.64], R10 ;  /* 0x0000000a08007986 */ /* 0x000fe2000c101b04 */
[----:B------:R-:W-:Y:S05]  /*06a0*/  EXIT ;  /* 0x000000000000794d */ /* 0x000fea0003800000 */
.L_x_0:
[----:B------:R-:W-:-:S00]  /*06b0*/  BRA `(.L_x_0) ;  /* 0xfffffffc00fc7947 */ /* 0x000fc0000383ffff */
[----:B------:R-:W-:-:S00]  /*06c0*/  NOP ;  /* 0x0000000000007918 */ /* 0x000fc00000000000 */
        /* <DEDUP_REMOVED lines=11> */
.L_x_1:


//--------------------- .nv.global.init           --------------------------
	.section	.nv.global.init,"aw",@progbits
.nv.global.init:
	.type		_$_str,@object
	.size		_$_str,(_$_str_$_2 - _$_str)
_$_str:
        /*0000*/ 	.byte	0x5f, 0x5f, 0x43, 0x55, 0x44, 0x41, 0x5f, 0x46, 0x54, 0x5a, 0x00
	.type		_$_str_$_2,@object
	.size		_$_str_$_2,(.L_1 - _$_str_$_2)
_$_str_$_2:
        /*000b*/ 	.byte	0x5f, 0x5f, 0x43, 0x55, 0x44, 0x41, 0x5f, 0x50, 0x52, 0x45, 0x43, 0x5f, 0x53, 0x51, 0x52, 0x54
        /*001b*/ 	.byte	0x00
.L_1:


//--------------------- .nv.constant0.triton_poi_fused__native_batch_norm_legit_no_training_cat_relu_41 --------------------------
	.section	.nv.constant0.triton_poi_fused__native_batch_norm_legit_no_training_cat_relu_41,"a",@progbits
	.sectionflags	@""
	.align	4
.nv.constant0.triton_poi_fused__native_batch_norm_legit_no_training_cat_relu_41:
	.zero		596
